//
// Generated by NVIDIA NVVM Compiler
//
// Compiler Build ID: CL-36424714
// Cuda compilation tools, release 13.0, V13.0.88
// Based on NVVM 20.0.0
//

.version 9.0
.target sm_100
.address_size 64

	// .globl	_Z4TanhPKfPfi

.visible .entry _Z4TanhPKfPfi(
	.param .u64 .ptr .align 1 _Z4TanhPKfPfi_param_0,
	.param .u64 .ptr .align 1 _Z4TanhPKfPfi_param_1,
	.param .u32 _Z4TanhPKfPfi_param_2
)
{
	.reg .pred 	%p<4>;
	.reg .b32 	%r<6>;
	.reg .b32 	%f<17>;
	.reg .b64 	%rd<8>;

	ld.param.u64 	%rd1, [_Z4TanhPKfPfi_param_0];
	ld.param.u64 	%rd2, [_Z4TanhPKfPfi_param_1];
	ld.param.u32 	%r2, [_Z4TanhPKfPfi_param_2];
	mov.u32 	%r3, %ctaid.x;
	mov.u32 	%r4, %ntid.x;
	mov.u32 	%r5, %tid.x;
	mad.lo.s32 	%r1, %r3, %r4, %r5;
	setp.ge.s32 	%p1, %r1, %r2;
	@%p1 bra 	$L__BB0_2;
	cvta.to.global.u64 	%rd3, %rd1;
	cvta.to.global.u64 	%rd4, %rd2;
	mul.wide.s32 	%rd5, %r1, 4;
	add.s64 	%rd6, %rd3, %rd5;
	ld.global.f32 	%f1, [%rd6];
	abs.f32 	%f2, %f1;
	mul.f32 	%f3, %f2, 0f4038AA3B;
	ex2.approx.ftz.f32 	%f4, %f3;
	add.f32 	%f5, %f4, 0f3F800000;
	rcp.approx.ftz.f32 	%f6, %f5;
	fma.rn.f32 	%f7, %f6, 0fC0000000, 0f3F800000;
	setp.ge.f32 	%p2, %f2, 0f41102CB4;
	selp.f32 	%f8, 0f3F800000, %f7, %p2;
	copysign.f32 	%f9, %f1, %f8;
	mul.f32 	%f10, %f1, %f1;
	fma.rn.f32 	%f11, %f10, 0f3C80F082, 0fBD563CAE;
	fma.rn.f32 	%f12, %f11, %f10, 0f3E085941;
	fma.rn.f32 	%f13, %f12, %f10, 0fBEAAA9ED;
	fma.rn.f32 	%f14, %f13, %f10, 0f00000000;
	fma.rn.f32 	%f15, %f14, %f1, %f1;
	setp.ge.f32 	%p3, %f2, 0f3F19999A;
	selp.f32 	%f16, %f9, %f15, %p3;
	add.s64 	%rd7, %rd4, %rd5;
	st.global.f32 	[%rd7], %f16;
$L__BB0_2:
	ret;

}


// ===== COMPILED SASS (sm_100) =====

	.target	sm_100

	.elftype	@"ET_EXEC"


//--------------------- .note.nv.tkinfo           --------------------------
	.section	.note.nv.tkinfo,"",@"SHT_NOTE"
	.sectionflags	@"SHF_NOTE_NV_TKINFO"
	.tkinfo
        /*0018*/ 	.word	0x00000002
        /*0030*/ 	.string	""
        /*0030*/ 	.string	"ptxas"
        /*0030*/ 	.string	"Cuda compilation tools, release 13.0, V13.0.88"
        /*0030*/ 	.string	"Build cuda_13.0.r13.0/compiler.36424714_0"
        /*0030*/ 	.string	"-arch sm_100 -m 64 "



//--------------------- .note.nv.cuinfo           --------------------------
	.section	.note.nv.cuinfo,"",@"SHT_NOTE"
	.sectionflags	@"SHF_NOTE_NV_CUINFO"
        /*0018*/ 	.short	0x0002
        /*001a*/ 	.short	0x0064
        /*001c*/ 	.short	0x0082
	.zero		2


//--------------------- .nv.info                  --------------------------
	.section	.nv.info,"",@"SHT_CUDA_INFO"
	.align	4


	//----- nvinfo : EIATTR_REGCOUNT
	.align		4
        /*0000*/ 	.byte	0x04, 0x2f
        /*0002*/ 	.short	(.L_1 - .L_0)
	.align		4
.L_0:
        /*0004*/ 	.word	index@(_Z4TanhPKfPfi)
        /*0008*/ 	.word	0x0000000e


	//----- nvinfo : EIATTR_FRAME_SIZE
	.align		4
.L_1:
        /*000c*/ 	.byte	0x04, 0x11
        /*000e*/ 	.short	(.L_3 - .L_2)
	.align		4
.L_2:
        /*0010*/ 	.word	index@(_Z4TanhPKfPfi)
        /*0014*/ 	.word	0x00000000


	//----- nvinfo : EIATTR_MIN_STACK_SIZE
	.align		4
.L_3:
        /*0018*/ 	.byte	0x04, 0x12
        /*001a*/ 	.short	(.L_5 - .L_4)
	.align		4
.L_4:
        /*001c*/ 	.word	index@(_Z4TanhPKfPfi)
        /*0020*/ 	.word	0x00000000
.L_5:


//--------------------- .nv.compat                --------------------------
	.section	.nv.compat,"",@"SHT_CUDA_COMPAT_INFO"
	.align	4
        /*0000*/ 	.byte	0x02, 0x09, 0x00, 0x00, 0x02, 0x02, 0x01, 0x00, 0x02, 0x05, 0x05, 0x00, 0x03, 0x07, 0x01, 0x01
        /*0010*/ 	.byte	0x02, 0x03, 0x00, 0x00, 0x02, 0x06, 0x01, 0x00, 0x04, 0x0b, 0x08, 0x00, 0x01, 0x00, 0x00, 0x00
        /*0020*/ 	.byte	0x00, 0x00, 0x00, 0x00


//--------------------- .nv.info._Z4TanhPKfPfi    --------------------------
	.section	.nv.info._Z4TanhPKfPfi,"",@"SHT_CUDA_INFO"
	.sectionflags	@""
	.align	4


	//----- nvinfo : EIATTR_CUDA_API_VERSION
	.align		4
        /*0000*/ 	.byte	0x04, 0x37
        /*0002*/ 	.short	(.L_7 - .L_6)
.L_6:
        /*0004*/ 	.word	0x00000082


	//----- nvinfo : EIATTR_KPARAM_INFO
	.align		4
.L_7:
        /*0008*/ 	.byte	0x04, 0x17
        /*000a*/ 	.short	(.L_9 - .L_8)
.L_8:
        /*000c*/ 	.word	0x00000000
        /*0010*/ 	.short	0x0002
        /*0012*/ 	.short	0x0010
        /*0014*/ 	.byte	0x00, 0xf0, 0x11, 0x00


	//----- nvinfo : EIATTR_KPARAM_INFO
	.align		4
.L_9:
        /*0018*/ 	.byte	0x04, 0x17
        /*001a*/ 	.short	(.L_11 - .L_10)
.L_10:
        /*001c*/ 	.word	0x00000000
        /*0020*/ 	.short	0x0001
        /*0022*/ 	.short	0x0008
        /*0024*/ 	.byte	0x00, 0xf5, 0x21, 0x00


	//----- nvinfo : EIATTR_KPARAM_INFO
	.align		4
.L_11:
        /*0028*/ 	.byte	0x04, 0x17
        /*002a*/ 	.short	(.L_13 - .L_12)
.L_12:
        /*002c*/ 	.word	0x00000000
        /*0030*/ 	.short	0x0000
        /*0032*/ 	.short	0x0000
        /*0034*/ 	.byte	0x00, 0xf5, 0x21, 0x00


	//----- nvinfo : EIATTR_SPARSE_MMA_MASK
	.align		4
.L_13:
        /*0038*/ 	.byte	0x03, 0x50
        /*003a*/ 	.short	0x0000


	//----- nvinfo : EIATTR_MAXREG_COUNT
	.align		4
        /*003c*/ 	.byte	0x03, 0x1b
        /*003e*/ 	.short	0x00ff


	//----- nvinfo : EIATTR_MERCURY_ISA_VERSION
	.align		4
        /*0040*/ 	.byte	0x03, 0x5f
        /*0042*/ 	.short	0x0101


	//----- nvinfo : EIATTR_VRC_CTA_INIT_COUNT
	.align		4
        /*0044*/ 	.byte	0x02, 0x4a
	.zero		1
	.zero		1


	//----- nvinfo : EIATTR_EXIT_INSTR_OFFSETS
	.align		4
        /*0048*/ 	.byte	0x04, 0x1c
        /*004a*/ 	.short	(.L_15 - .L_14)


	//   ....[0]....
.L_14:
        /*004c*/ 	.word	0x00000070


	//   ....[1]....
        /*0050*/ 	.word	0x00000200


	//----- nvinfo : EIATTR_CBANK_PARAM_SIZE
	.align		4
.L_15:
        /*0054*/ 	.byte	0x03, 0x19
        /*0056*/ 	.short	0x0014


	//----- nvinfo : EIATTR_PARAM_CBANK
	.align		4
        /*0058*/ 	.byte	0x04, 0x0a
        /*005a*/ 	.short	(.L_17 - .L_16)
	.align		4
.L_16:
        /*005c*/ 	.word	index@(.nv.constant0._Z4TanhPKfPfi)
        /*0060*/ 	.short	0x0380
        /*0062*/ 	.short	0x0014


	//----- nvinfo : EIATTR_SW_WAR
	.align		4
.L_17:
        /*0064*/ 	.byte	0x04, 0x36
        /*0066*/ 	.short	(.L_19 - .L_18)
.L_18:
        /*0068*/ 	.word	0x00000008
.L_19:


//--------------------- .nv.callgraph             --------------------------
	.section	.nv.callgraph,"",@"SHT_CUDA_CALLGRAPH"
	.align	4
	.sectionentsize	8
	.align		4
        /*0000*/ 	.word	0x00000000
	.align		4
        /*0004*/ 	.word	0xffffffff
	.align		4
        /*0008*/ 	.word	0x00000000
	.align		4
        /*000c*/ 	.word	0xfffffffe
	.align		4
        /*0010*/ 	.word	0x00000000
	.align		4
        /*0014*/ 	.word	0xfffffffd
	.align		4
        /*0018*/ 	.word	0x00000000
	.align		4
        /*001c*/ 	.word	0xfffffffc


//--------------------- .text._Z4TanhPKfPfi       --------------------------
	.section	.text._Z4TanhPKfPfi,"ax",@progbits
	.align	128
        .global         _Z4TanhPKfPfi
        .type           _Z4TanhPKfPfi,@function
        .size           _Z4TanhPKfPfi,(.L_x_1 - _Z4TanhPKfPfi)
        .other          _Z4TanhPKfPfi,@"STO_CUDA_ENTRY STV_DEFAULT"
_Z4TanhPKfPfi:
.text._Z4TanhPKfPfi:
[----:B------:R-:W-:Y:S01]  /*0000*/  LDC R1, c[0x0][0x37c] ;  /* 0x0000df00ff017b82 */ /* 0x000fe20000000800 */
[----:B------:R-:W0:Y:S07]  /*0010*/  S2R R0, SR_TID.X ;  /* 0x0000000000007919 */ /* 0x000e2e0000002100 */
[----:B------:R-:W0:Y:S01]  /*0020*/  S2UR UR4, SR_CTAID.X ;  /* 0x00000000000479c3 */ /* 0x000e220000002500 */
[----:B------:R-:W1:Y:S07]  /*0030*/  LDCU UR5, c[0x0][0x390] ;  /* 0x00007200ff0577ac */ /* 0x000e6e0008000800 */
[----:B------:R-:W0:Y:S02]  /*0040*/  LDC R7, c[0x0][0x360] ;  /* 0x0000d800ff077b82 */ /* 0x000e240000000800 */
[----:B0-----:R-:W-:-:S05]  /*0050*/  IMAD R7, R7, UR4, R0 ;  /* 0x0000000407077c24 */ /* 0x001fca000f8e0200 */
[----:B-1----:R-:W-:-:S13]  /*0060*/  ISETP.GE.AND P0, PT, R7, UR5, PT ;  /* 0x0000000507007c0c */ /* 0x002fda000bf06270 */
[----:B------:R-:W-:Y:S05]  /*0070*/  @P0 EXIT ;  /* 0x000000000000094d */ /* 0x000fea0003800000 */
[----:B------:R-:W0:Y:S01]  /*0080*/  LDC.64 R2, c[0x0][0x380] ;  /* 0x0000e000ff027b82 */ /* 0x000e220000000a00 */
[----:B------:R-:W1:Y:S07]  /*0090*/  LDCU.64 UR4, c[0x0][0x358] ;  /* 0x00006b00ff0477ac */ /* 0x000e6e0008000a00 */
[----:B------:R-:W2:Y:S01]  /*00a0*/  LDC.64 R4, c[0x0][0x388] ;  /* 0x0000e200ff047b82 */ /* 0x000ea20000000a00 */
[----:B0-----:R-:W-:-:S05]  /*00b0*/  IMAD.WIDE R2, R7, 0x4, R2 ;  /* 0x0000000407027825 */ /* 0x001fca00078e0202 */
[----:B-1----:R2:W3:Y:S01]  /*00c0*/  LDG.E R6, desc[UR4][R2.64] ;  /* 0x0000000402067981 */ /* 0x0024e2000c1e1900 */
[----:B------:R-:W-:Y:S01]  /*00d0*/  MOV R10, 0x3c80f082 ;  /* 0x3c80f082000a7802 */ /* 0x000fe20000000f00 */
[----:B------:R-:W-:Y:S02]  /*00e0*/  HFMA2 R9, -RZ, RZ, 1.875, 0 ;  /* 0x3f800000ff097431 */ /* 0x000fe400000001ff */
[----:B--2---:R-:W-:-:S04]  /*00f0*/  IMAD.WIDE R2, R7, 0x4, R4 ;  /* 0x0000000407027825 */ /* 0x004fc800078e0204 */
[C---:B---3--:R-:W-:Y:S01]  /*0100*/  FMUL R0, |R6|.reuse, 2.8853900432586669922 ;  /* 0x4038aa3b06007820 */ /* 0x048fe20000400200 */
[C---:B------:R-:W-:Y:S01]  /*0110*/  FMUL R11, R6.reuse, R6 ;  /* 0x00000006060b7220 */ /* 0x040fe20000400000 */
[C---:B------:R-:W-:Y:S02]  /*0120*/  FSETP.GE.AND P1, PT, |R6|.reuse, 0.60000002384185791016, PT ;  /* 0x3f19999a0600780b */ /* 0x040fe40003f26200 */
[----:B------:R-:W-:Y:S01]  /*0130*/  FSETP.GE.AND P0, PT, |R6|, 9.010913848876953125, PT ;  /* 0x41102cb40600780b */ /* 0x000fe20003f06200 */
[C---:B------:R-:W-:Y:S01]  /*0140*/  FFMA R10, R11.reuse, R10, -0.052303962409496307373 ;  /* 0xbd563cae0b0a7423 */ /* 0x040fe2000000000a */
[----:B------:R-:W0:Y:S02]  /*0150*/  MUFU.EX2 R0, R0 ;  /* 0x0000000000007308 */ /* 0x000e240000000800 */
[----:B0-----:R-:W-:Y:S01]  /*0160*/  FADD R8, R0, 1 ;  /* 0x3f80000000087421 */ /* 0x001fe20000000000 */
[----:B------:R-:W-:-:S04]  /*0170*/  FFMA R0, R11, R10, 0.1331529766321182251 ;  /* 0x3e0859410b007423 */ /* 0x000fc8000000000a */
[C---:B------:R-:W-:Y:S01]  /*0180*/  FFMA R0, R11.reuse, R0, -0.33332768082618713379 ;  /* 0xbeaaa9ed0b007423 */ /* 0x040fe20000000000 */
[----:B------:R-:W0:Y:S03]  /*0190*/  MUFU.RCP R8, R8 ;  /* 0x0000000800087308 */ /* 0x000e260000001000 */
[----:B------:R-:W-:Y:S01]  /*01a0*/  FFMA R11, R11, R0, RZ ;  /* 0x000000000b0b7223 */ /* 0x000fe200000000ff */
[----:B0-----:R-:W-:-:S05]  /*01b0*/  FFMA R9, R8, -2, R9 ;  /* 0xc000000008097823 */ /* 0x001fca0000000009 */
[----:B------:R-:W-:-:S04]  /*01c0*/  FSEL R9, R9, 1, !P0 ;  /* 0x3f80000009097808 */ /* 0x000fc80004000000 */
[--C-:B------:R-:W-:Y:S01]  /*01d0*/  LOP3.LUT R9, R9, 0x80000000, R6.reuse, 0xb8, !PT ;  /* 0x8000000009097812 */ /* 0x100fe200078eb806 */
[----:B------:R-:W-:-:S05]  /*01e0*/  @!P1 FFMA R9, R6, R11, R6 ;  /* 0x0000000b06099223 */ /* 0x000fca0000000006 */
[----:B------:R-:W-:Y:S01]  /*01f0*/  STG.E desc[UR4][R2.64], R9 ;  /* 0x0000000902007986 */ /* 0x000fe2000c101904 */
[----:B------:R-:W-:Y:S05]  /*0200*/  EXIT ;  /* 0x000000000000794d */ /* 0x000fea0003800000 */
.L_x_0:
[----:B------:R-:W-:-:S00]  /*0210*/  BRA `(.L_x_0) ;  /* 0xfffffffc00fc7947 */ /* 0x000fc0000383ffff */
[----:B------:R-:W-:-:S00]  /*0220*/  NOP ;  /* 0x0000000000007918 */ /* 0x000fc00000000000 */
        /* <DEDUP_REMOVED lines=13> */
.L_x_1:


//--------------------- .nv.shared.reserved.0     --------------------------
	.section	.nv.shared.reserved.0,"aw",@nobits
	.weak		__nv_reservedSMEM_offset_0_alias
	.size		__nv_reservedSMEM_offset_0_alias, 0, 64
	.other		__nv_reservedSMEM_offset_0_alias,@"STO_CUDA_RESERVED_SHARED STV_DEFAULT"
__nv_reservedSMEM_offset_0_alias:
	.zero		0
	.zero		64


//--------------------- .nv.constant0._Z4TanhPKfPfi --------------------------
	.section	.nv.constant0._Z4TanhPKfPfi,"a",@progbits
	.sectionflags	@""
	.align	4
.nv.constant0._Z4TanhPKfPfi:
	.zero		916


//--------------------- SYMBOLS --------------------------

	.type		.nv.reservedSmem.offset0,@object
	.size		.nv.reservedSmem.offset0,0x4
